//
// Generated by NVIDIA NVVM Compiler
//
// Compiler Build ID: CL-36424714
// Cuda compilation tools, release 13.0, V13.0.88
// Based on NVVM 20.0.0
//

.version 9.0
.target sm_100
.address_size 64

	// .globl	_Z4scaniPiS_
// _ZZ4scaniPiS_E6scan_v has been demoted

.visible .entry _Z4scaniPiS_(
	.param .u32 _Z4scaniPiS__param_0,
	.param .u64 .ptr .align 1 _Z4scaniPiS__param_1,
	.param .u64 .ptr .align 1 _Z4scaniPiS__param_2
)
{
	.reg .pred 	%p<17>;
	.reg .b32 	%r<197>;
	.reg .b64 	%rd<10>;
	// demoted variable
	.shared .align 4 .b8 _ZZ4scaniPiS_E6scan_v[2112];
	ld.param.u64 	%rd4, [_Z4scaniPiS__param_1];
	ld.param.u64 	%rd3, [_Z4scaniPiS__param_2];
	cvta.to.global.u64 	%rd5, %rd4;
	mov.u32 	%r1, %tid.x;
	mov.u32 	%r2, %ctaid.x;
	mov.u32 	%r3, %ntid.x;
	mul.lo.s32 	%r9, %r2, %r3;
	shl.b32 	%r10, %r9, 1;
	shl.b32 	%r4, %r1, 1;
	add.s32 	%r11, %r10, %r4;
	mul.wide.s32 	%rd6, %r11, 4;
	add.s64 	%rd1, %rd5, %rd6;
	ld.global.u32 	%r12, [%rd1];
	shr.u32 	%r13, %r1, 4;
	add.s32 	%r14, %r4, %r13;
	shl.b32 	%r15, %r14, 2;
	mov.u32 	%r16, _ZZ4scaniPiS_E6scan_v;
	add.s32 	%r5, %r16, %r15;
	st.shared.u32 	[%r5], %r12;
	add.s64 	%rd2, %rd1, 4;
	ld.global.u32 	%r17, [%rd1+4];
	add.s32 	%r6, %r5, 4;
	add.s32 	%r18, %r12, %r17;
	st.shared.u32 	[%r5+4], %r18;
	bar.sync 	0;
	setp.gt.u32 	%p1, %r1, 63;
	@%p1 bra 	$L__BB0_2;
	shl.b32 	%r19, %r1, 2;
	shr.u32 	%r20, %r1, 3;
	add.s32 	%r21, %r20, %r19;
	shl.b32 	%r22, %r21, 2;
	add.s32 	%r24, %r16, %r22;
	ld.shared.u32 	%r25, [%r24+12];
	shr.u32 	%r26, %r19, 5;
	add.s32 	%r27, %r26, %r19;
	shl.b32 	%r28, %r27, 2;
	add.s32 	%r29, %r16, %r28;
	ld.shared.u32 	%r30, [%r29+4];
	add.s32 	%r31, %r30, %r25;
	st.shared.u32 	[%r24+12], %r31;
$L__BB0_2:
	bar.sync 	0;
	setp.gt.u32 	%p2, %r1, 31;
	@%p2 bra 	$L__BB0_4;
	shl.b32 	%r32, %r1, 3;
	shr.u32 	%r33, %r1, 2;
	add.s32 	%r34, %r33, %r32;
	shl.b32 	%r35, %r34, 2;
	add.s32 	%r37, %r16, %r35;
	ld.shared.u32 	%r38, [%r37+28];
	shr.u32 	%r39, %r32, 5;
	add.s32 	%r40, %r39, %r32;
	shl.b32 	%r41, %r40, 2;
	add.s32 	%r42, %r16, %r41;
	ld.shared.u32 	%r43, [%r42+12];
	add.s32 	%r44, %r43, %r38;
	st.shared.u32 	[%r37+28], %r44;
$L__BB0_4:
	bar.sync 	0;
	setp.gt.u32 	%p3, %r1, 15;
	@%p3 bra 	$L__BB0_6;
	shl.b32 	%r45, %r1, 4;
	shr.u32 	%r46, %r1, 1;
	add.s32 	%r47, %r46, %r45;
	shl.b32 	%r48, %r47, 2;
	add.s32 	%r50, %r16, %r48;
	ld.shared.u32 	%r51, [%r50+60];
	shr.u32 	%r52, %r45, 5;
	add.s32 	%r53, %r52, %r45;
	shl.b32 	%r54, %r53, 2;
	add.s32 	%r55, %r16, %r54;
	ld.shared.u32 	%r56, [%r55+28];
	add.s32 	%r57, %r56, %r51;
	st.shared.u32 	[%r50+60], %r57;
$L__BB0_6:
	bar.sync 	0;
	setp.gt.u32 	%p4, %r1, 7;
	@%p4 bra 	$L__BB0_8;
	shl.b32 	%r58, %r1, 5;
	mad.lo.s32 	%r60, %r1, 132, %r16;
	ld.shared.u32 	%r61, [%r60+124];
	add.s32 	%r62, %r1, %r58;
	shl.b32 	%r63, %r62, 2;
	add.s32 	%r64, %r16, %r63;
	ld.shared.u32 	%r65, [%r64+60];
	add.s32 	%r66, %r65, %r61;
	st.shared.u32 	[%r60+124], %r66;
$L__BB0_8:
	bar.sync 	0;
	setp.gt.u32 	%p5, %r1, 3;
	@%p5 bra 	$L__BB0_10;
	shl.b32 	%r67, %r1, 6;
	add.s32 	%r68, %r67, %r4;
	shl.b32 	%r69, %r68, 2;
	add.s32 	%r71, %r69, %r16;
	ld.shared.u32 	%r72, [%r71+256];
	shr.u32 	%r73, %r67, 5;
	add.s32 	%r74, %r73, %r67;
	shl.b32 	%r75, %r74, 2;
	add.s32 	%r76, %r16, %r75;
	ld.shared.u32 	%r77, [%r76+124];
	add.s32 	%r78, %r77, %r72;
	st.shared.u32 	[%r71+256], %r78;
$L__BB0_10:
	bar.sync 	0;
	setp.gt.u32 	%p6, %r1, 1;
	@%p6 bra 	$L__BB0_12;
	shl.b32 	%r79, %r1, 7;
	shl.b32 	%r80, %r1, 2;
	add.s32 	%r81, %r79, %r80;
	shl.b32 	%r82, %r81, 2;
	add.s32 	%r84, %r16, %r82;
	ld.shared.u32 	%r85, [%r84+520];
	shr.u32 	%r86, %r79, 5;
	add.s32 	%r87, %r79, %r86;
	shl.b32 	%r88, %r87, 2;
	add.s32 	%r89, %r16, %r88;
	ld.shared.u32 	%r90, [%r89+256];
	add.s32 	%r91, %r90, %r85;
	st.shared.u32 	[%r84+520], %r91;
$L__BB0_12:
	bar.sync 	0;
	setp.ne.s32 	%p7, %r1, 0;
	@%p7 bra 	$L__BB0_14;
	ld.shared.u32 	%r92, [_ZZ4scaniPiS_E6scan_v+1048];
	ld.shared.u32 	%r93, [_ZZ4scaniPiS_E6scan_v+520];
	add.s32 	%r94, %r93, %r92;
	st.shared.u32 	[_ZZ4scaniPiS_E6scan_v+1048], %r94;
$L__BB0_14:
	setp.ne.s32 	%p8, %r1, 0;
	bar.sync 	0;
	add.s32 	%r7, %r1, 1;
	@%p8 bra 	$L__BB0_16;
	ld.shared.u32 	%r95, [_ZZ4scaniPiS_E6scan_v+1576];
	ld.shared.u32 	%r96, [_ZZ4scaniPiS_E6scan_v+1048];
	add.s32 	%r97, %r96, %r95;
	st.shared.u32 	[_ZZ4scaniPiS_E6scan_v+1576], %r97;
$L__BB0_16:
	setp.gt.u32 	%p9, %r1, 1;
	bar.sync 	0;
	@%p9 bra 	$L__BB0_18;
	shl.b32 	%r98, %r7, 7;
	add.s32 	%r99, %r98, -1;
	shl.b32 	%r100, %r7, 2;
	add.s32 	%r101, %r98, %r100;
	shl.b32 	%r102, %r101, 2;
	add.s32 	%r104, %r16, %r102;
	ld.shared.u32 	%r105, [%r104+256];
	shr.u32 	%r106, %r99, 5;
	add.s32 	%r107, %r106, %r98;
	shl.b32 	%r108, %r107, 2;
	add.s32 	%r109, %r16, %r108;
	ld.shared.u32 	%r110, [%r109+-4];
	add.s32 	%r111, %r110, %r105;
	st.shared.u32 	[%r104+256], %r111;
$L__BB0_18:
	setp.gt.u32 	%p10, %r1, 3;
	bar.sync 	0;
	@%p10 bra 	$L__BB0_20;
	shl.b32 	%r112, %r7, 6;
	add.s32 	%r113, %r112, -1;
	shl.b32 	%r114, %r7, 1;
	add.s32 	%r115, %r114, %r112;
	shl.b32 	%r116, %r115, 2;
	add.s32 	%r118, %r16, %r116;
	ld.shared.u32 	%r119, [%r118+124];
	shr.u32 	%r120, %r113, 5;
	add.s32 	%r121, %r120, %r112;
	shl.b32 	%r122, %r121, 2;
	add.s32 	%r123, %r16, %r122;
	ld.shared.u32 	%r124, [%r123+-4];
	add.s32 	%r125, %r124, %r119;
	st.shared.u32 	[%r118+124], %r125;
$L__BB0_20:
	setp.gt.u32 	%p11, %r1, 7;
	bar.sync 	0;
	@%p11 bra 	$L__BB0_22;
	shl.b32 	%r126, %r7, 5;
	add.s32 	%r127, %r126, -1;
	add.s32 	%r128, %r1, %r126;
	shl.b32 	%r129, %r128, 2;
	add.s32 	%r131, %r129, %r16;
	ld.shared.u32 	%r132, [%r131+64];
	shr.u32 	%r133, %r127, 5;
	add.s32 	%r134, %r133, %r126;
	shl.b32 	%r135, %r134, 2;
	add.s32 	%r136, %r16, %r135;
	ld.shared.u32 	%r137, [%r136+-4];
	add.s32 	%r138, %r137, %r132;
	st.shared.u32 	[%r131+64], %r138;
$L__BB0_22:
	setp.gt.u32 	%p12, %r1, 15;
	bar.sync 	0;
	@%p12 bra 	$L__BB0_24;
	shl.b32 	%r139, %r7, 4;
	add.s32 	%r140, %r139, -1;
	shr.u32 	%r141, %r7, 1;
	add.s32 	%r142, %r141, %r139;
	shl.b32 	%r143, %r142, 2;
	add.s32 	%r145, %r16, %r143;
	ld.shared.u32 	%r146, [%r145+28];
	shr.u32 	%r147, %r140, 5;
	add.s32 	%r148, %r147, %r139;
	shl.b32 	%r149, %r148, 2;
	add.s32 	%r150, %r16, %r149;
	ld.shared.u32 	%r151, [%r150+-4];
	add.s32 	%r152, %r151, %r146;
	st.shared.u32 	[%r145+28], %r152;
$L__BB0_24:
	setp.gt.u32 	%p13, %r1, 31;
	bar.sync 	0;
	@%p13 bra 	$L__BB0_26;
	shl.b32 	%r153, %r7, 3;
	add.s32 	%r154, %r153, -1;
	shr.u32 	%r155, %r7, 2;
	add.s32 	%r156, %r155, %r153;
	shl.b32 	%r157, %r156, 2;
	add.s32 	%r159, %r16, %r157;
	ld.shared.u32 	%r160, [%r159+12];
	shr.u32 	%r161, %r154, 5;
	add.s32 	%r162, %r161, %r153;
	shl.b32 	%r163, %r162, 2;
	add.s32 	%r164, %r16, %r163;
	ld.shared.u32 	%r165, [%r164+-4];
	add.s32 	%r166, %r165, %r160;
	st.shared.u32 	[%r159+12], %r166;
$L__BB0_26:
	setp.gt.u32 	%p14, %r1, 63;
	bar.sync 	0;
	@%p14 bra 	$L__BB0_28;
	shl.b32 	%r167, %r7, 2;
	add.s32 	%r168, %r167, -1;
	shr.u32 	%r169, %r7, 3;
	add.s32 	%r170, %r169, %r167;
	shl.b32 	%r171, %r170, 2;
	add.s32 	%r173, %r16, %r171;
	ld.shared.u32 	%r174, [%r173+4];
	shr.u32 	%r175, %r168, 5;
	add.s32 	%r176, %r175, %r167;
	shl.b32 	%r177, %r176, 2;
	add.s32 	%r178, %r16, %r177;
	ld.shared.u32 	%r179, [%r178+-4];
	add.s32 	%r180, %r179, %r174;
	st.shared.u32 	[%r173+4], %r180;
$L__BB0_28:
	bar.sync 	0;
	setp.gt.u32 	%p15, %r1, 127;
	@%p15 bra 	$L__BB0_30;
	shl.b32 	%r181, %r7, 1;
	add.s32 	%r182, %r181, -1;
	shr.u32 	%r183, %r7, 4;
	add.s32 	%r184, %r183, %r181;
	shl.b32 	%r185, %r184, 2;
	add.s32 	%r187, %r16, %r185;
	ld.shared.u32 	%r188, [%r187];
	shr.u32 	%r189, %r182, 5;
	add.s32 	%r190, %r189, %r181;
	shl.b32 	%r191, %r190, 2;
	add.s32 	%r192, %r16, %r191;
	ld.shared.u32 	%r193, [%r192+-4];
	add.s32 	%r194, %r193, %r188;
	st.shared.u32 	[%r187], %r194;
$L__BB0_30:
	bar.sync 	0;
	ld.shared.u32 	%r195, [%r5];
	st.global.u32 	[%rd1], %r195;
	ld.shared.u32 	%r8, [%r6];
	st.global.u32 	[%rd2], %r8;
	add.s32 	%r196, %r3, -1;
	setp.ne.s32 	%p16, %r1, %r196;
	@%p16 bra 	$L__BB0_32;
	cvta.to.global.u64 	%rd7, %rd3;
	mul.wide.u32 	%rd8, %r2, 4;
	add.s64 	%rd9, %rd7, %rd8;
	st.global.u32 	[%rd9], %r8;
$L__BB0_32:
	ret;

}
	// .globl	_Z9propagateiPiS_
.visible .entry _Z9propagateiPiS_(
	.param .u32 _Z9propagateiPiS__param_0,
	.param .u64 .ptr .align 1 _Z9propagateiPiS__param_1,
	.param .u64 .ptr .align 1 _Z9propagateiPiS__param_2
)
{
	.reg .b32 	%r<9>;
	.reg .b64 	%rd<9>;

	ld.param.u64 	%rd1, [_Z9propagateiPiS__param_1];
	ld.param.u64 	%rd2, [_Z9propagateiPiS__param_2];
	cvta.to.global.u64 	%rd3, %rd1;
	cvta.to.global.u64 	%rd4, %rd2;
	mov.u32 	%r1, %ctaid.x;
	mov.u32 	%r2, %ntid.x;
	mad.lo.s32 	%r3, %r2, %r1, %r2;
	mov.u32 	%r4, %tid.x;
	add.s32 	%r5, %r3, %r4;
	mul.wide.s32 	%rd5, %r5, 4;
	add.s64 	%rd6, %rd4, %rd5;
	ld.global.u32 	%r6, [%rd6];
	mul.wide.u32 	%rd7, %r1, 4;
	add.s64 	%rd8, %rd3, %rd7;
	ld.global.u32 	%r7, [%rd8];
	add.s32 	%r8, %r7, %r6;
	st.global.u32 	[%rd6], %r8;
	ret;

}


// ===== COMPILED SASS (sm_100) =====

	.target	sm_100

	.elftype	@"ET_EXEC"


//--------------------- .note.nv.tkinfo           --------------------------
	.section	.note.nv.tkinfo,"",@"SHT_NOTE"
	.sectionflags	@"SHF_NOTE_NV_TKINFO"
	.tkinfo
        /*0018*/ 	.word	0x00000002
        /*0030*/ 	.string	""
        /*0030*/ 	.string	"ptxas"
        /*0030*/ 	.string	"Cuda compilation tools, release 13.0, V13.0.88"
        /*0030*/ 	.string	"Build cuda_13.0.r13.0/compiler.36424714_0"
        /*0030*/ 	.string	"-arch sm_100 -m 64 "



//--------------------- .note.nv.cuinfo           --------------------------
	.section	.note.nv.cuinfo,"",@"SHT_NOTE"
	.sectionflags	@"SHF_NOTE_NV_CUINFO"
        /*0018*/ 	.short	0x0002
        /*001a*/ 	.short	0x0064
        /*001c*/ 	.short	0x0082
	.zero		2


//--------------------- .nv.info                  --------------------------
	.section	.nv.info,"",@"SHT_CUDA_INFO"
	.align	4


	//----- nvinfo : EIATTR_REGCOUNT
	.align		4
        /*0000*/ 	.byte	0x04, 0x2f
        /*0002*/ 	.short	(.L_1 - .L_0)
	.align		4
.L_0:
        /*0004*/ 	.word	index@(_Z4scaniPiS_)
        /*0008*/ 	.word	0x00000012


	//----- nvinfo : EIATTR_FRAME_SIZE
	.align		4
.L_1:
        /*000c*/ 	.byte	0x04, 0x11
        /*000e*/ 	.short	(.L_3 - .L_2)
	.align		4
.L_2:
        /*0010*/ 	.word	index@(_Z4scaniPiS_)
        /*0014*/ 	.word	0x00000000


	//----- nvinfo : EIATTR_REGCOUNT
	.align		4
.L_3:
        /*0018*/ 	.byte	0x04, 0x2f
        /*001a*/ 	.short	(.L_5 - .L_4)
	.align		4
.L_4:
        /*001c*/ 	.word	index@(_Z9propagateiPiS_)
        /*0020*/ 	.word	0x0000000c


	//----- nvinfo : EIATTR_FRAME_SIZE
	.align		4
.L_5:
        /*0024*/ 	.byte	0x04, 0x11
        /*0026*/ 	.short	(.L_7 - .L_6)
	.align		4
.L_6:
        /*0028*/ 	.word	index@(_Z9propagateiPiS_)
        /*002c*/ 	.word	0x00000000


	//----- nvinfo : EIATTR_MIN_STACK_SIZE
	.align		4
.L_7:
        /*0030*/ 	.byte	0x04, 0x12
        /*0032*/ 	.short	(.L_9 - .L_8)
	.align		4
.L_8:
        /*0034*/ 	.word	index@(_Z9propagateiPiS_)
        /*0038*/ 	.word	0x00000000


	//----- nvinfo : EIATTR_MIN_STACK_SIZE
	.align		4
.L_9:
        /*003c*/ 	.byte	0x04, 0x12
        /*003e*/ 	.short	(.L_11 - .L_10)
	.align		4
.L_10:
        /*0040*/ 	.word	index@(_Z4scaniPiS_)
        /*0044*/ 	.word	0x00000000
.L_11:


//--------------------- .nv.compat                --------------------------
	.section	.nv.compat,"",@"SHT_CUDA_COMPAT_INFO"
	.align	4
        /*0000*/ 	.byte	0x02, 0x09, 0x00, 0x00, 0x02, 0x02, 0x01, 0x00, 0x02, 0x05, 0x05, 0x00, 0x03, 0x07, 0x01, 0x01
        /*0010*/ 	.byte	0x02, 0x03, 0x00, 0x00, 0x02, 0x06, 0x01, 0x00, 0x04, 0x0b, 0x08, 0x00, 0x09, 0x00, 0x00, 0x00
        /*0020*/ 	.byte	0x00, 0x00, 0x00, 0x00


//--------------------- .nv.info._Z9propagateiPiS_ --------------------------
	.section	.nv.info._Z9propagateiPiS_,"",@"SHT_CUDA_INFO"
	.sectionflags	@""
	.align	4


	//----- nvinfo : EIATTR_CUDA_API_VERSION
	.align		4
        /*0000*/ 	.byte	0x04, 0x37
        /*0002*/ 	.short	(.L_13 - .L_12)
.L_12:
        /*0004*/ 	.word	0x00000082


	//----- nvinfo : EIATTR_KPARAM_INFO
	.align		4
.L_13:
        /*0008*/ 	.byte	0x04, 0x17
        /*000a*/ 	.short	(.L_15 - .L_14)
.L_14:
        /*000c*/ 	.word	0x00000000
        /*0010*/ 	.short	0x0002
        /*0012*/ 	.short	0x0010
        /*0014*/ 	.byte	0x00, 0xf5, 0x21, 0x00


	//----- nvinfo : EIATTR_KPARAM_INFO
	.align		4
.L_15:
        /*0018*/ 	.byte	0x04, 0x17
        /*001a*/ 	.short	(.L_17 - .L_16)
.L_16:
        /*001c*/ 	.word	0x00000000
        /*0020*/ 	.short	0x0001
        /*0022*/ 	.short	0x0008
        /*0024*/ 	.byte	0x00, 0xf5, 0x21, 0x00


	//----- nvinfo : EIATTR_KPARAM_INFO
	.align		4
.L_17:
        /*0028*/ 	.byte	0x04, 0x17
        /*002a*/ 	.short	(.L_19 - .L_18)
.L_18:
        /*002c*/ 	.word	0x00000000
        /*0030*/ 	.short	0x0000
        /*0032*/ 	.short	0x0000
        /*0034*/ 	.byte	0x00, 0xf0, 0x11, 0x00


	//----- nvinfo : EIATTR_SPARSE_MMA_MASK
	.align		4
.L_19:
        /*0038*/ 	.byte	0x03, 0x50
        /*003a*/ 	.short	0x0000


	//----- nvinfo : EIATTR_MAXREG_COUNT
	.align		4
        /*003c*/ 	.byte	0x03, 0x1b
        /*003e*/ 	.short	0x00ff


	//----- nvinfo : EIATTR_MERCURY_ISA_VERSION
	.align		4
        /*0040*/ 	.byte	0x03, 0x5f
        /*0042*/ 	.short	0x0101


	//----- nvinfo : EIATTR_VRC_CTA_INIT_COUNT
	.align		4
        /*0044*/ 	.byte	0x02, 0x4a
	.zero		1
	.zero		1


	//----- nvinfo : EIATTR_EXIT_INSTR_OFFSETS
	.align		4
        /*0048*/ 	.byte	0x04, 0x1c
        /*004a*/ 	.short	(.L_21 - .L_20)


	//   ....[0]....
.L_20:
        /*004c*/ 	.word	0x000000f0


	//----- nvinfo : EIATTR_CBANK_PARAM_SIZE
	.align		4
.L_21:
        /*0050*/ 	.byte	0x03, 0x19
        /*0052*/ 	.short	0x0018


	//----- nvinfo : EIATTR_PARAM_CBANK
	.align		4
        /*0054*/ 	.byte	0x04, 0x0a
        /*0056*/ 	.short	(.L_23 - .L_22)
	.align		4
.L_22:
        /*0058*/ 	.word	index@(.nv.constant0._Z9propagateiPiS_)
        /*005c*/ 	.short	0x0380
        /*005e*/ 	.short	0x0018


	//----- nvinfo : EIATTR_SW_WAR
	.align		4
.L_23:
        /*0060*/ 	.byte	0x04, 0x36
        /*0062*/ 	.short	(.L_25 - .L_24)
.L_24:
        /*0064*/ 	.word	0x00000008
.L_25:


//--------------------- .nv.info._Z4scaniPiS_     --------------------------
	.section	.nv.info._Z4scaniPiS_,"",@"SHT_CUDA_INFO"
	.sectionflags	@""
	.align	4


	//----- nvinfo : EIATTR_CUDA_API_VERSION
	.align		4
        /*0000*/ 	.byte	0x04, 0x37
        /*0002*/ 	.short	(.L_27 - .L_26)
.L_26:
        /*0004*/ 	.word	0x00000082


	//----- nvinfo : EIATTR_KPARAM_INFO
	.align		4
.L_27:
        /*0008*/ 	.byte	0x04, 0x17
        /*000a*/ 	.short	(.L_29 - .L_28)
.L_28:
        /*000c*/ 	.word	0x00000000
        /*0010*/ 	.short	0x0002
        /*0012*/ 	.short	0x0010
        /*0014*/ 	.byte	0x00, 0xf5, 0x21, 0x00


	//----- nvinfo : EIATTR_KPARAM_INFO
	.align		4
.L_29:
        /*0018*/ 	.byte	0x04, 0x17
        /*001a*/ 	.short	(.L_31 - .L_30)
.L_30:
        /*001c*/ 	.word	0x00000000
        /*0020*/ 	.short	0x0001
        /*0022*/ 	.short	0x0008
        /*0024*/ 	.byte	0x00, 0xf5, 0x21, 0x00


	//----- nvinfo : EIATTR_KPARAM_INFO
	.align		4
.L_31:
        /*0028*/ 	.byte	0x04, 0x17
        /*002a*/ 	.short	(.L_33 - .L_32)
.L_32:
        /*002c*/ 	.word	0x00000000
        /*0030*/ 	.short	0x0000
        /*0032*/ 	.short	0x0000
        /*0034*/ 	.byte	0x00, 0xf0, 0x11, 0x00


	//----- nvinfo : EIATTR_SPARSE_MMA_MASK
	.align		4
.L_33:
        /*0038*/ 	.byte	0x03, 0x50
        /*003a*/ 	.short	0x0000


	//----- nvinfo : EIATTR_MAXREG_COUNT
	.align		4
        /*003c*/ 	.byte	0x03, 0x1b
        /*003e*/ 	.short	0x00ff


	//----- nvinfo : EIATTR_NUM_BARRIERS
	.align		4
        /*0040*/ 	.byte	0x02, 0x4c
        /*0042*/ 	.byte	0x01
	.zero		1


	//----- nvinfo : EIATTR_MERCURY_ISA_VERSION
	.align		4
        /*0044*/ 	.byte	0x03, 0x5f
        /*0046*/ 	.short	0x0101


	//----- nvinfo : EIATTR_VRC_CTA_INIT_COUNT
	.align		4
        /*0048*/ 	.byte	0x02, 0x4a
	.zero		1
	.zero		1


	//----- nvinfo : EIATTR_EXIT_INSTR_OFFSETS
	.align		4
        /*004c*/ 	.byte	0x04, 0x1c
        /*004e*/ 	.short	(.L_35 - .L_34)


	//   ....[0]....
.L_34:
        /*0050*/ 	.word	0x00000da0


	//   ....[1]....
        /*0054*/ 	.word	0x00000de0


	//----- nvinfo : EIATTR_CRS_STACK_SIZE
	.align		4
.L_35:
        /*0058*/ 	.byte	0x04, 0x1e
        /*005a*/ 	.short	(.L_37 - .L_36)
.L_36:
        /*005c*/ 	.word	0x00000000


	//----- nvinfo : EIATTR_CBANK_PARAM_SIZE
	.align		4
.L_37:
        /*0060*/ 	.byte	0x03, 0x19
        /*0062*/ 	.short	0x0018


	//----- nvinfo : EIATTR_PARAM_CBANK
	.align		4
        /*0064*/ 	.byte	0x04, 0x0a
        /*0066*/ 	.short	(.L_39 - .L_38)
	.align		4
.L_38:
        /*0068*/ 	.word	index@(.nv.constant0._Z4scaniPiS_)
        /*006c*/ 	.short	0x0380
        /*006e*/ 	.short	0x0018


	//----- nvinfo : EIATTR_SW_WAR
	.align		4
.L_39:
        /*0070*/ 	.byte	0x04, 0x36
        /*0072*/ 	.short	(.L_41 - .L_40)
.L_40:
        /*0074*/ 	.word	0x00000008
.L_41:


//--------------------- .nv.callgraph             --------------------------
	.section	.nv.callgraph,"",@"SHT_CUDA_CALLGRAPH"
	.align	4
	.sectionentsize	8
	.align		4
        /*0000*/ 	.word	0x00000000
	.align		4
        /*0004*/ 	.word	0xffffffff
	.align		4
        /*0008*/ 	.word	0x00000000
	.align		4
        /*000c*/ 	.word	0xfffffffe
	.align		4
        /*0010*/ 	.word	0x00000000
	.align		4
        /*0014*/ 	.word	0xfffffffd
	.align		4
        /*0018*/ 	.word	0x00000000
	.align		4
        /*001c*/ 	.word	0xfffffffc


//--------------------- .text._Z9propagateiPiS_   --------------------------
	.section	.text._Z9propagateiPiS_,"ax",@progbits
	.align	128
        .global         _Z9propagateiPiS_
        .type           _Z9propagateiPiS_,@function
        .size           _Z9propagateiPiS_,(.L_x_26 - _Z9propagateiPiS_)
        .other          _Z9propagateiPiS_,@"STO_CUDA_ENTRY STV_DEFAULT"
_Z9propagateiPiS_:
.text._Z9propagateiPiS_:
[----:B------:R-:W-:Y:S01]  /*0000*/  LDC R1, c[0x0][0x37c] ;  /* 0x0000df00ff017b82 */ /* 0x000fe20000000800 */
[----:B------:R-:W0:Y:S07]  /*0010*/  S2R R9, SR_CTAID.X ;  /* 0x0000000000097919 */ /* 0x000e2e0000002500 */
[----:B------:R-:W0:Y:S01]  /*0020*/  LDC R0, c[0x0][0x360] ;  /* 0x0000d800ff007b82 */ /* 0x000e220000000800 */
[----:B------:R-:W1:Y:S01]  /*0030*/  LDCU.64 UR4, c[0x0][0x358] ;  /* 0x00006b00ff0477ac */ /* 0x000e620008000a00 */
[----:B------:R-:W2:Y:S06]  /*0040*/  S2R R7, SR_TID.X ;  /* 0x0000000000077919 */ /* 0x000eac0000002100 */
[----:B------:R-:W3:Y:S08]  /*0050*/  LDC.64 R4, c[0x0][0x388] ;  /* 0x0000e200ff047b82 */ /* 0x000ef00000000a00 */
[----:B------:R-:W4:Y:S01]  /*0060*/  LDC.64 R2, c[0x0][0x390] ;  /* 0x0000e400ff027b82 */ /* 0x000f220000000a00 */
[----:B0-----:R-:W-:-:S02]  /*0070*/  IMAD R0, R9, R0, R0 ;  /* 0x0000000009007224 */ /* 0x001fc400078e0200 */
[----:B---3--:R-:W-:-:S03]  /*0080*/  IMAD.WIDE.U32 R4, R9, 0x4, R4 ;  /* 0x0000000409047825 */ /* 0x008fc600078e0004 */
[----:B--2---:R-:W-:-:S03]  /*0090*/  IADD3 R7, PT, PT, R0, R7, RZ ;  /* 0x0000000700077210 */ /* 0x004fc60007ffe0ff */
[----:B-1----:R-:W2:Y:S02]  /*00a0*/  LDG.E R5, desc[UR4][R4.64] ;  /* 0x0000000404057981 */ /* 0x002ea4000c1e1900 */
[----:B----4-:R-:W-:-:S05]  /*00b0*/  IMAD.WIDE R2, R7, 0x4, R2 ;  /* 0x0000000407027825 */ /* 0x010fca00078e0202 */
[----:B------:R-:W2:Y:S02]  /*00c0*/  LDG.E R0, desc[UR4][R2.64] ;  /* 0x0000000402007981 */ /* 0x000ea4000c1e1900 */
[----:B--2---:R-:W-:-:S05]  /*00d0*/  IADD3 R7, PT, PT, R0, R5, RZ ;  /* 0x0000000500077210 */ /* 0x004fca0007ffe0ff */
[----:B------:R-:W-:Y:S01]  /*00e0*/  STG.E desc[UR4][R2.64], R7 ;  /* 0x0000000702007986 */ /* 0x000fe2000c101904 */
[----:B------:R-:W-:Y:S05]  /*00f0*/  EXIT ;  /* 0x000000000000794d */ /* 0x000fea0003800000 */
.L_x_0:
[----:B------:R-:W-:-:S00]  /*0100*/  BRA `(.L_x_0) ;  /* 0xfffffffc00fc7947 */ /* 0x000fc0000383ffff */
[----:B------:R-:W-:-:S00]  /*0110*/  NOP ;  /* 0x0000000000007918 */ /* 0x000fc00000000000 */
        /* <DEDUP_REMOVED lines=14> */
.L_x_26:


//--------------------- .text._Z4scaniPiS_        --------------------------
	.section	.text._Z4scaniPiS_,"ax",@progbits
	.align	128
        .global         _Z4scaniPiS_
        .type           _Z4scaniPiS_,@function
        .size           _Z4scaniPiS_,(.L_x_27 - _Z4scaniPiS_)
        .other          _Z4scaniPiS_,@"STO_CUDA_ENTRY STV_DEFAULT"
_Z4scaniPiS_:
.text._Z4scaniPiS_:
[----:B------:R-:W-:Y:S01]  /*0000*/  LDC R1, c[0x0][0x37c] ;  /* 0x0000df00ff017b82 */ /* 0x000fe20000000800 */
[----:B------:R-:W0:Y:S01]  /*0010*/  S2R R0, SR_CTAID.X ;  /* 0x0000000000007919 */ /* 0x000e220000002500 */
[----:B------:R-:W0:Y:S06]  /*0020*/  LDCU UR5, c[0x0][0x360] ;  /* 0x00006c00ff0577ac */ /* 0x000e2c0008000800 */
[----:B------:R-:W1:Y:S01]  /*0030*/  LDC.64 R2, c[0x0][0x388] ;  /* 0x0000e200ff027b82 */ /* 0x000e620000000a00 */
[----:B------:R-:W2:Y:S01]  /*0040*/  S2R R6, SR_TID.X ;  /* 0x0000000000067919 */ /* 0x000ea20000002100 */
[----:B------:R-:W3:Y:S01]  /*0050*/  LDCU.64 UR6, c[0x0][0x358] ;  /* 0x00006b00ff0677ac */ /* 0x000ee20008000a00 */
[----:B0-----:R-:W-:-:S02]  /*0060*/  IMAD R7, R0, UR5, RZ ;  /* 0x0000000500077c24 */ /* 0x001fc4000f8e02ff */
[----:B--2---:R-:W-:-:S04]  /*0070*/  IMAD.SHL.U32 R8, R6, 0x2, RZ ;  /* 0x0000000206087824 */ /* 0x004fc800078e00ff */
[----:B------:R-:W-:-:S04]  /*0080*/  IMAD R5, R7, 0x2, R8 ;  /* 0x0000000207057824 */ /* 0x000fc800078e0208 */
[----:B-1----:R-:W-:-:S05]  /*0090*/  IMAD.WIDE R4, R5, 0x4, R2 ;  /* 0x0000000405047825 */ /* 0x002fca00078e0202 */
[----:B---3--:R-:W2:Y:S04]  /*00a0*/  LDG.E R13, desc[UR6][R4.64] ;  /* 0x00000006040d7981 */ /* 0x008ea8000c1e1900 */
[----:B------:R-:W3:Y:S01]  /*00b0*/  LDG.E R12, desc[UR6][R4.64+0x4] ;  /* 0x00000406040c7981 */ /* 0x000ee2000c1e1900 */
[----:B------:R-:W-:Y:S01]  /*00c0*/  MOV R9, 0x400 ;  /* 0x0000040000097802 */ /* 0x000fe20000000f00 */
[----:B------:R-:W-:Y:S01]  /*00d0*/  BSSY.RECONVERGENT B0, `(.L_x_1) ;  /* 0x0000018000007945 */ /* 0x000fe20003800200 */
[C---:B------:R-:W-:Y:S01]  /*00e0*/  ISETP.GT.U32.AND P4, PT, R6.reuse, 0x3f, PT ;  /* 0x0000003f0600780c */ /* 0x040fe20003f84070 */
[----:B------:R-:W0:Y:S01]  /*00f0*/  S2R R10, SR_CgaCtaId ;  /* 0x00000000000a7919 */ /* 0x000e220000008800 */
[C---:B------:R-:W-:Y:S02]  /*0100*/  ISETP.GT.U32.AND P5, PT, R6.reuse, 0x7, PT ;  /* 0x000000070600780c */ /* 0x040fe40003fa4070 */
[----:B------:R-:W-:-:S02]  /*0110*/  ISETP.GT.U32.AND P3, PT, R6, 0x1f, PT ;  /* 0x0000001f0600780c */ /* 0x000fc40003f64070 */
[----:B------:R-:W-:Y:S02]  /*0120*/  ISETP.GT.U32.AND P2, PT, R6, 0xf, PT ;  /* 0x0000000f0600780c */ /* 0x000fe40003f44070 */
[----:B0-----:R-:W-:Y:S02]  /*0130*/  LEA R9, R10, R9, 0x18 ;  /* 0x000000090a097211 */ /* 0x001fe400078ec0ff */
[----:B------:R-:W-:-:S05]  /*0140*/  LEA.HI R10, R6, R8, RZ, 0x1c ;  /* 0x00000008060a7211 */ /* 0x000fca00078fe0ff */
[--C-:B------:R-:W-:Y:S02]  /*0150*/  @!P5 IMAD R11, R6, 0x84, R9.reuse ;  /* 0x00000084060bd824 */ /* 0x100fe400078e0209 */
[----:B------:R-:W-:-:S05]  /*0160*/  IMAD R10, R10, 0x4, R9 ;  /* 0x000000040a0a7824 */ /* 0x000fca00078e0209 */
[----:B--2---:R0:W-:Y:S01]  /*0170*/  STS [R10], R13 ;  /* 0x0000000d0a007388 */ /* 0x0041e20000000800 */
[----:B---3--:R-:W-:-:S05]  /*0180*/  IADD3 R15, PT, PT, R13, R12, RZ ;  /* 0x0000000c0d0f7210 */ /* 0x008fca0007ffe0ff */
[----:B------:R0:W-:Y:S01]  /*0190*/  STS [R10+0x4], R15 ;  /* 0x0000040f0a007388 */ /* 0x0001e20000000800 */
[----:B------:R-:W-:Y:S06]  /*01a0*/  BAR.SYNC.DEFER_BLOCKING 0x0 ;  /* 0x0000000000007b1d */ /* 0x000fec0000010000 */
[----:B------:R-:W-:Y:S05]  /*01b0*/  @P4 BRA `(.L_x_2) ;  /* 0x0000000000244947 */ /* 0x000fea0003800000 */
[----:B0-----:R-:W-:-:S05]  /*01c0*/  IMAD.SHL.U32 R13, R6, 0x4, RZ ;  /* 0x00000004060d7824 */ /* 0x001fca00078e00ff */
[-C--:B------:R-:W-:Y:S02]  /*01d0*/  LEA.HI R14, R13, R13.reuse, RZ, 0x1b ;  /* 0x0000000d0d0e7211 */ /* 0x080fe400078fd8ff */
[----:B------:R-:W-:-:S03]  /*01e0*/  LEA.HI R12, R6, R13, RZ, 0x1d ;  /* 0x0000000d060c7211 */ /* 0x000fc600078fe8ff */
[----:B------:R-:W-:Y:S01]  /*01f0*/  IMAD R14, R14, 0x4, R9 ;  /* 0x000000040e0e7824 */ /* 0x000fe200078e0209 */
[----:B------:R-:W-:-:S05]  /*0200*/  LEA R12, R12, R9, 0x2 ;  /* 0x000000090c0c7211 */ /* 0x000fca00078e10ff */
[----:B------:R-:W-:Y:S04]  /*0210*/  LDS R14, [R14+0x4] ;  /* 0x000004000e0e7984 */ /* 0x000fe80000000800 */
[----:B------:R-:W0:Y:S02]  /*0220*/  LDS R13, [R12+0xc] ;  /* 0x00000c000c0d7984 */ /* 0x000e240000000800 */
[----:B0-----:R-:W-:-:S05]  /*0230*/  IMAD.IADD R13, R13, 0x1, R14 ;  /* 0x000000010d0d7824 */ /* 0x001fca00078e020e */
[----:B------:R1:W-:Y:S02]  /*0240*/  STS [R12+0xc], R13 ;  /* 0x00000c0d0c007388 */ /* 0x0003e40000000800 */
.L_x_2:
[----:B------:R-:W-:Y:S05]  /*0250*/  BSYNC.RECONVERGENT B0 ;  /* 0x0000000000007941 */ /* 0x000fea0003800200 */
.L_x_1:
[----:B------:R-:W-:Y:S06]  /*0260*/  BAR.SYNC.DEFER_BLOCKING 0x0 ;  /* 0x0000000000007b1d */ /* 0x000fec0000010000 */
[----:B------:R-:W-:Y:S04]  /*0270*/  BSSY.RECONVERGENT B0, `(.L_x_3) ;  /* 0x000000b000007945 */ /* 0x000fe80003800200 */
[----:B------:R-:W-:Y:S05]  /*0280*/  @P3 BRA `(.L_x_4) ;  /* 0x0000000000243947 */ /* 0x000fea0003800000 */
[----:B01----:R-:W-:-:S05]  /*0290*/  IMAD.SHL.U32 R13, R6, 0x8, RZ ;  /* 0x00000008060d7824 */ /* 0x003fca00078e00ff */
[-C--:B------:R-:W-:Y:S02]  /*02a0*/  LEA.HI R14, R13, R13.reuse, RZ, 0x1b ;  /* 0x0000000d0d0e7211 */ /* 0x080fe400078fd8ff */
[----:B------:R-:W-:Y:S02]  /*02b0*/  LEA.HI R12, R6, R13, RZ, 0x1e ;  /* 0x0000000d060c7211 */ /* 0x000fe400078ff0ff */
[----:B------:R-:W-:-:S03]  /*02c0*/  LEA R14, R14, R9, 0x2 ;  /* 0x000000090e0e7211 */ /* 0x000fc600078e10ff */
[----:B------:R-:W-:-:S03]  /*02d0*/  IMAD R12, R12, 0x4, R9 ;  /* 0x000000040c0c7824 */ /* 0x000fc600078e0209 */
[----:B------:R-:W-:Y:S04]  /*02e0*/  LDS R14, [R14+0xc] ;  /* 0x00000c000e0e7984 */ /* 0x000fe80000000800 */
[----:B------:R-:W0:Y:S02]  /*02f0*/  LDS R13, [R12+0x1c] ;  /* 0x00001c000c0d7984 */ /* 0x000e240000000800 */
[----:B0-----:R-:W-:-:S05]  /*0300*/  IMAD.IADD R13, R13, 0x1, R14 ;  /* 0x000000010d0d7824 */ /* 0x001fca00078e020e */
[----:B------:R2:W-:Y:S02]  /*0310*/  STS [R12+0x1c], R13 ;  /* 0x00001c0d0c007388 */ /* 0x0005e40000000800 */
.L_x_4:
[----:B------:R-:W-:Y:S05]  /*0320*/  BSYNC.RECONVERGENT B0 ;  /* 0x0000000000007941 */ /* 0x000fea0003800200 */
.L_x_3:
[----:B------:R-:W-:Y:S06]  /*0330*/  BAR.SYNC.DEFER_BLOCKING 0x0 ;  /* 0x0000000000007b1d */ /* 0x000fec0000010000 */
[----:B------:R-:W-:Y:S04]  /*0340*/  BSSY.RECONVERGENT B0, `(.L_x_5) ;  /* 0x000000b000007945 */ /* 0x000fe80003800200 */
[----:B------:R-:W-:Y:S05]  /*0350*/  @P2 BRA `(.L_x_6) ;  /* 0x0000000000242947 */ /* 0x000fea0003800000 */
[----:B012---:R-:W-:-:S04]  /*0360*/  SHF.L.U32 R13, R6, 0x4, RZ ;  /* 0x00000004060d7819 */ /* 0x007fc800000006ff */
[-C--:B------:R-:W-:Y:S02]  /*0370*/  LEA.HI R14, R13, R13.reuse, RZ, 0x1b ;  /* 0x0000000d0d0e7211 */ /* 0x080fe400078fd8ff */
[----:B------:R-:W-:-:S03]  /*0380*/  LEA.HI R12, R6, R13, RZ, 0x1f ;  /* 0x0000000d060c7211 */ /* 0x000fc600078ff8ff */
[--C-:B------:R-:W-:Y:S02]  /*0390*/  IMAD R14, R14, 0x4, R9.reuse ;  /* 0x000000040e0e7824 */ /* 0x100fe400078e0209 */
[----:B------:R-:W-:-:S04]  /*03a0*/  IMAD R12, R12, 0x4, R9 ;  /* 0x000000040c0c7824 */ /* 0x000fc800078e0209 */
[----:B------:R-:W-:Y:S04]  /*03b0*/  LDS R14, [R14+0x1c] ;  /* 0x00001c000e0e7984 */ /* 0x000fe80000000800 */
[----:B------:R-:W0:Y:S02]  /*03c0*/  LDS R13, [R12+0x3c] ;  /* 0x00003c000c0d7984 */ /* 0x000e240000000800 */
[----:B0-----:R-:W-:-:S05]  /*03d0*/  IADD3 R13, PT, PT, R13, R14, RZ ;  /* 0x0000000e0d0d7210 */ /* 0x001fca0007ffe0ff */
[----:B------:R3:W-:Y:S02]  /*03e0*/  STS [R12+0x3c], R13 ;  /* 0x00003c0d0c007388 */ /* 0x0007e40000000800 */
.L_x_6:
[----:B------:R-:W-:Y:S05]  /*03f0*/  BSYNC.RECONVERGENT B0 ;  /* 0x0000000000007941 */ /* 0x000fea0003800200 */
.L_x_5:
[----:B------:R-:W-:Y:S01]  /*0400*/  BAR.SYNC.DEFER_BLOCKING 0x0 ;  /* 0x0000000000007b1d */ /* 0x000fe20000010000 */
[C---:B------:R-:W-:Y:S02]  /*0410*/  ISETP.GT.U32.AND P1, PT, R6.reuse, 0x3, PT ;  /* 0x000000030600780c */ /* 0x040fe40003f24070 */
[C---:B------:R-:W-:Y:S02]  /*0420*/  ISETP.GT.U32.AND P0, PT, R6.reuse, 0x1, PT ;  /* 0x000000010600780c */ /* 0x040fe40003f04070 */
[----:B------:R-:W-:Y:S01]  /*0430*/  ISETP.NE.AND P6, PT, R6, RZ, PT ;  /* 0x000000ff0600720c */ /* 0x000fe20003fc5270 */
[----:B------:R-:W-:Y:S01]  /*0440*/  BSSY.RECONVERGENT B0, `(.L_x_7) ;  /* 0x0000010000007945 */ /* 0x000fe20003800200 */
[----:B-123--:R-:W-:Y:S04]  /*0450*/  @!P5 LDS R12, [R11+0x7c] ;  /* 0x00007c000b0cd984 */ /* 0x00efe80000000800 */
[----:B0-----:R-:W0:Y:S02]  /*0460*/  @!P5 LDS R13, [R11+0x3c] ;  /* 0x00003c000b0dd984 */ /* 0x001e240000000800 */
[----:B0-----:R-:W-:-:S05]  /*0470*/  @!P5 IMAD.IADD R12, R12, 0x1, R13 ;  /* 0x000000010c0cd824 */ /* 0x001fca00078e020d */
[----:B------:R0:W-:Y:S01]  /*0480*/  @!P5 STS [R11+0x7c], R12 ;  /* 0x00007c0c0b00d388 */ /* 0x0001e20000000800 */
[----:B------:R-:W-:Y:S06]  /*0490*/  BAR.SYNC.DEFER_BLOCKING 0x0 ;  /* 0x0000000000007b1d */ /* 0x000fec0000010000 */
[----:B------:R-:W-:Y:S05]  /*04a0*/  @P1 BRA `(.L_x_8) ;  /* 0x0000000000241947 */ /* 0x000fea0003800000 */
[----:B0-----:R-:W-:-:S05]  /*04b0*/  IMAD.SHL.U32 R11, R6, 0x40, RZ ;  /* 0x00000040060b7824 */ /* 0x001fca00078e00ff */
[-C--:B------:R-:W-:Y:S02]  /*04c0*/  LEA.HI R14, R11, R11.reuse, RZ, 0x1b ;  /* 0x0000000b0b0e7211 */ /* 0x080fe400078fd8ff */
[----:B------:R-:W-:-:S03]  /*04d0*/  IADD3 R12, PT, PT, R8, R11, RZ ;  /* 0x0000000b080c7210 */ /* 0x000fc60007ffe0ff */
[--C-:B------:R-:W-:Y:S02]  /*04e0*/  IMAD R14, R14, 0x4, R9.reuse ;  /* 0x000000040e0e7824 */ /* 0x100fe400078e0209 */
[----:B------:R-:W-:-:S04]  /*04f0*/  IMAD R12, R12, 0x4, R9 ;  /* 0x000000040c0c7824 */ /* 0x000fc800078e0209 */
[----:B------:R-:W-:Y:S04]  /*0500*/  LDS R14, [R14+0x7c] ;  /* 0x00007c000e0e7984 */ /* 0x000fe80000000800 */
[----:B------:R-:W0:Y:S02]  /*0510*/  LDS R11, [R12+0x100] ;  /* 0x000100000c0b7984 */ /* 0x000e240000000800 */
[----:B0-----:R-:W-:-:S05]  /*0520*/  IADD3 R11, PT, PT, R11, R14, RZ ;  /* 0x0000000e0b0b7210 */ /* 0x001fca0007ffe0ff */
[----:B------:R1:W-:Y:S02]  /*0530*/  STS [R12+0x100], R11 ;  /* 0x0001000b0c007388 */ /* 0x0003e40000000800 */
.L_x_8:
[----:B------:R-:W-:Y:S05]  /*0540*/  BSYNC.RECONVERGENT B0 ;  /* 0x0000000000007941 */ /* 0x000fea0003800200 */
.L_x_7:
[----:B------:R-:W-:Y:S06]  /*0550*/  BAR.SYNC.DEFER_BLOCKING 0x0 ;  /* 0x0000000000007b1d */ /* 0x000fec0000010000 */
[----:B------:R-:W-:Y:S04]  /*0560*/  BSSY.RECONVERGENT B0, `(.L_x_9) ;  /* 0x000000b000007945 */ /* 0x000fe80003800200 */
[----:B------:R-:W-:Y:S05]  /*0570*/  @P0 BRA `(.L_x_10) ;  /* 0x0000000000240947 */ /* 0x000fea0003800000 */
[----:B01----:R-:W-:-:S04]  /*0580*/  IMAD.SHL.U32 R11, R6, 0x80, RZ ;  /* 0x00000080060b7824 */ /* 0x003fc800078e00ff */
[----:B------:R-:W-:Y:S01]  /*0590*/  IMAD R12, R6, 0x4, R11 ;  /* 0x00000004060c7824 */ /* 0x000fe200078e020b */
[----:B------:R-:W-:-:S03]  /*05a0*/  LEA.HI R14, R11, R11, RZ, 0x1b ;  /* 0x0000000b0b0e7211 */ /* 0x000fc600078fd8ff */
[----:B------:R-:W-:Y:S01]  /*05b0*/  IMAD R12, R12, 0x4, R9 ;  /* 0x000000040c0c7824 */ /* 0x000fe200078e0209 */
[----:B------:R-:W-:-:S04]  /*05c0*/  LEA R14, R14, R9, 0x2 ;  /* 0x000000090e0e7211 */ /* 0x000fc800078e10ff */
[----:B------:R-:W-:Y:S04]  /*05d0*/  LDS R11, [R12+0x208] ;  /* 0x000208000c0b7984 */ /* 0x000fe80000000800 */
[----:B------:R-:W0:Y:S02]  /*05e0*/  LDS R14, [R14+0x100] ;  /* 0x000100000e0e7984 */ /* 0x000e240000000800 */
[----:B0-----:R-:W-:-:S05]  /*05f0*/  IMAD.IADD R11, R11, 0x1, R14 ;  /* 0x000000010b0b7824 */ /* 0x001fca00078e020e */
[----:B------:R2:W-:Y:S02]  /*0600*/  STS [R12+0x208], R11 ;  /* 0x0002080b0c007388 */ /* 0x0005e40000000800 */
.L_x_10:
[----:B------:R-:W-:Y:S05]  /*0610*/  BSYNC.RECONVERGENT B0 ;  /* 0x0000000000007941 */ /* 0x000fea0003800200 */
.L_x_9:
[----:B------:R-:W-:Y:S06]  /*0620*/  BAR.SYNC.DEFER_BLOCKING 0x0 ;  /* 0x0000000000007b1d */ /* 0x000fec0000010000 */
[----:B------:R-:W-:Y:S01]  /*0630*/  BSSY.RECONVERGENT B0, `(.L_x_11) ;  /* 0x0000018000007945 */ /* 0x000fe20003800200 */
[----:B012---:R-:W-:Y:S04]  /*0640*/  @!P6 LDS R11, [R9+0x418] ;  /* 0x00041800090be984 */ /* 0x007fe80000000800 */
[----:B------:R-:W0:Y:S02]  /*0650*/  @!P6 LDS R12, [R9+0x208] ;  /* 0x00020800090ce984 */ /* 0x000e240000000800 */
[----:B0-----:R-:W-:-:S05]  /*0660*/  @!P6 IADD3 R12, PT, PT, R11, R12, RZ ;  /* 0x0000000c0b0ce210 */ /* 0x001fca0007ffe0ff */
[----:B------:R-:W-:Y:S01]  /*0670*/  @!P6 STS [R9+0x418], R12 ;  /* 0x0004180c0900e388 */ /* 0x000fe20000000800 */
[----:B------:R-:W-:Y:S06]  /*0680*/  BAR.SYNC.DEFER_BLOCKING 0x0 ;  /* 0x0000000000007b1d */ /* 0x000fec0000010000 */
[----:B------:R-:W-:Y:S04]  /*0690*/  @!P6 LDS R11, [R9+0x628] ;  /* 0x00062800090be984 */ /* 0x000fe80000000800 */
[----:B------:R-:W0:Y:S02]  /*06a0*/  @!P6 LDS R14, [R9+0x418] ;  /* 0x00041800090ee984 */ /* 0x000e240000000800 */
[----:B0-----:R-:W-:-:S02]  /*06b0*/  @!P6 IMAD.IADD R14, R11, 0x1, R14 ;  /* 0x000000010b0ee824 */ /* 0x001fc400078e020e */
[----:B------:R-:W-:-:S03]  /*06c0*/  VIADD R11, R6, 0x1 ;  /* 0x00000001060b7836 */ /* 0x000fc60000000000 */
[----:B------:R0:W-:Y:S01]  /*06d0*/  @!P6 STS [R9+0x628], R14 ;  /* 0x0006280e0900e388 */ /* 0x0001e20000000800 */
[----:B------:R-:W-:Y:S01]  /*06e0*/  BAR.SYNC.DEFER_BLOCKING 0x0 ;  /* 0x0000000000007b1d */ /* 0x000fe20000010000 */
[----:B------:R-:W-:-:S05]  /*06f0*/  ISETP.GT.U32.AND P6, PT, R6, 0x7f, PT ;  /* 0x0000007f0600780c */ /* 0x000fca0003fc4070 */
[----:B------:R-:W-:Y:S08]  /*0700*/  @P0 BRA `(.L_x_12) ;  /* 0x0000000000280947 */ /* 0x000ff00003800000 */
[----:B------:R-:W-:-:S05]  /*0710*/  SHF.L.U32 R12, R11, 0x7, RZ ;  /* 0x000000070b0c7819 */ /* 0x000fca00000006ff */
[----:B------:R-:W-:Y:S02]  /*0720*/  VIADD R13, R12, 0xffffffff ;  /* 0xffffffff0c0d7836 */ /* 0x000fe40000000000 */
[----:B0-----:R-:W-:-:S03]  /*0730*/  IMAD R14, R11, 0x4, R12 ;  /* 0x000000040b0e7824 */ /* 0x001fc600078e020c */
[----:B------:R-:W-:Y:S02]  /*0740*/  LEA.HI R12, R13, R12, RZ, 0x1b ;  /* 0x0000000c0d0c7211 */ /* 0x000fe400078fd8ff */
[----:B------:R-:W-:-:S03]  /*0750*/  LEA R14, R14, R9, 0x2 ;  /* 0x000000090e0e7211 */ /* 0x000fc600078e10ff */
[----:B------:R-:W-:Y:S02]  /*0760*/  IMAD R13, R12, 0x4, R9 ;  /* 0x000000040c0d7824 */ /* 0x000fe400078e0209 */
[----:B------:R-:W-:Y:S04]  /*0770*/  LDS R12, [R14+0x100] ;  /* 0x000100000e0c7984 */ /* 0x000fe80000000800 */
[----:B------:R-:W0:Y:S02]  /*0780*/  LDS R13, [R13+-0x4] ;  /* 0xfffffc000d0d7984 */ /* 0x000e240000000800 */
[----:B0-----:R-:W-:-:S05]  /*0790*/  IMAD.IADD R15, R12, 0x1, R13 ;  /* 0x000000010c0f7824 */ /* 0x001fca00078e020d */
[----:B------:R1:W-:Y:S02]  /*07a0*/  STS [R14+0x100], R15 ;  /* 0x0001000f0e007388 */ /* 0x0003e40000000800 */
.L_x_12:
[----:B------:R-:W-:Y:S05]  /*07b0*/  BSYNC.RECONVERGENT B0 ;  /* 0x0000000000007941 */ /* 0x000fea0003800200 */
.L_x_11:
[----:B------:R-:W-:Y:S06]  /*07c0*/  BAR.SYNC.DEFER_BLOCKING 0x0 ;  /* 0x0000000000007b1d */ /* 0x000fec0000010000 */
[----:B------:R-:W-:Y:S04]  /*07d0*/  BSSY.RECONVERGENT B0, `(.L_x_13) ;  /* 0x000000c000007945 */ /* 0x000fe80003800200 */
[----:B------:R-:W-:Y:S05]  /*07e0*/  @P1 BRA `(.L_x_14) ;  /* 0x0000000000281947 */ /* 0x000fea0003800000 */
[----:B------:R-:W-:-:S05]  /*07f0*/  SHF.L.U32 R12, R11, 0x6, RZ ;  /* 0x000000060b0c7819 */ /* 0x000fca00000006ff */
[----:B------:R-:W-:Y:S02]  /*0800*/  VIADD R13, R12, 0xffffffff ;  /* 0xffffffff0c0d7836 */ /* 0x000fe40000000000 */
[----:B01----:R-:W-:-:S03]  /*0810*/  IMAD R14, R11, 0x2, R12 ;  /* 0x000000020b0e7824 */ /* 0x003fc600078e020c */
[----:B------:R-:W-:Y:S02]  /*0820*/  LEA.HI R12, R13, R12, RZ, 0x1b ;  /* 0x0000000c0d0c7211 */ /* 0x000fe400078fd8ff */
[----:B------:R-:W-:-:S03]  /*0830*/  LEA R14, R14, R9, 0x2 ;  /* 0x000000090e0e7211 */ /* 0x000fc600078e10ff */
[----:B------:R-:W-:Y:S02]  /*0840*/  IMAD R13, R12, 0x4, R9 ;  /* 0x000000040c0d7824 */ /* 0x000fe400078e0209 */
[----:B------:R-:W-:Y:S04]  /*0850*/  LDS R12, [R14+0x7c] ;  /* 0x00007c000e0c7984 */ /* 0x000fe80000000800 */
[----:B------:R-:W0:Y:S02]  /*0860*/  LDS R13, [R13+-0x4] ;  /* 0xfffffc000d0d7984 */ /* 0x000e240000000800 */
[----:B0-----:R-:W-:-:S05]  /*0870*/  IMAD.IADD R15, R12, 0x1, R13 ;  /* 0x000000010c0f7824 */ /* 0x001fca00078e020d */
[----:B------:R2:W-:Y:S02]  /*0880*/  STS [R14+0x7c], R15 ;  /* 0x00007c0f0e007388 */ /* 0x0005e40000000800 */
.L_x_14:
[----:B------:R-:W-:Y:S05]  /*0890*/  BSYNC.RECONVERGENT B0 ;  /* 0x0000000000007941 */ /* 0x000fea0003800200 */
.L_x_13:
[----:B------:R-:W-:Y:S06]  /*08a0*/  BAR.SYNC.DEFER_BLOCKING 0x0 ;  /* 0x0000000000007b1d */ /* 0x000fec0000010000 */
[----:B------:R-:W-:Y:S04]  /*08b0*/  BSSY.RECONVERGENT B0, `(.L_x_15) ;  /* 0x000000c000007945 */ /* 0x000fe80003800200 */
[----:B------:R-:W-:Y:S05]  /*08c0*/  @P5 BRA `(.L_x_16) ;  /* 0x0000000000285947 */ /* 0x000fea0003800000 */
[----:B------:R-:W-:-:S05]  /*08d0*/  SHF.L.U32 R13, R11, 0x5, RZ ;  /* 0x000000050b0d7819 */ /* 0x000fca00000006ff */
[C---:B------:R-:W-:Y:S02]  /*08e0*/  VIADD R12, R13.reuse, 0xffffffff ;  /* 0xffffffff0d0c7836 */ /* 0x040fe40000000000 */
[----:B012---:R-:W-:-:S03]  /*08f0*/  IMAD.IADD R14, R13, 0x1, R6 ;  /* 0x000000010d0e7824 */ /* 0x007fc600078e0206 */
[----:B------:R-:W-:Y:S02]  /*0900*/  LEA.HI R12, R12, R13, RZ, 0x1b ;  /* 0x0000000d0c0c7211 */ /* 0x000fe400078fd8ff */
[----:B------:R-:W-:-:S03]  /*0910*/  LEA R14, R14, R9, 0x2 ;  /* 0x000000090e0e7211 */ /* 0x000fc600078e10ff */
[----:B------:R-:W-:Y:S02]  /*0920*/  IMAD R13, R12, 0x4, R9 ;  /* 0x000000040c0d7824 */ /* 0x000fe400078e0209 */
[----:B------:R-:W-:Y:S04]  /*0930*/  LDS R12, [R14+0x40] ;  /* 0x000040000e0c7984 */ /* 0x000fe80000000800 */
[----:B------:R-:W0:Y:S02]  /*0940*/  LDS R13, [R13+-0x4] ;  /* 0xfffffc000d0d7984 */ /* 0x000e240000000800 */
[----:B0-----:R-:W-:-:S05]  /*0950*/  IMAD.IADD R15, R12, 0x1, R13 ;  /* 0x000000010c0f7824 */ /* 0x001fca00078e020d */
[----:B------:R3:W-:Y:S02]  /*0960*/  STS [R14+0x40], R15 ;  /* 0x0000400f0e007388 */ /* 0x0007e40000000800 */
.L_x_16:
[----:B------:R-:W-:Y:S05]  /*0970*/  BSYNC.RECONVERGENT B0 ;  /* 0x0000000000007941 */ /* 0x000fea0003800200 */
.L_x_15:
[----:B------:R-:W-:Y:S06]  /*0980*/  BAR.SYNC.DEFER_BLOCKING 0x0 ;  /* 0x0000000000007b1d */ /* 0x000fec0000010000 */
[----:B------:R-:W-:Y:S04]  /*0990*/  BSSY.RECONVERGENT B0, `(.L_x_17) ;  /* 0x000000c000007945 */ /* 0x000fe80003800200 */
[----:B------:R-:W-:Y:S05]  /*09a0*/  @P2 BRA `(.L_x_18) ;  /* 0x0000000000282947 */ /* 0x000fea0003800000 */
[----:B------:R-:W-:-:S04]  /*09b0*/  SHF.L.U32 R12, R11, 0x4, RZ ;  /* 0x000000040b0c7819 */ /* 0x000fc800000006ff */
[----:B0123--:R-:W-:Y:S01]  /*09c0*/  LEA.HI R14, R11, R12, RZ, 0x1f ;  /* 0x0000000c0b0e7211 */ /* 0x00ffe200078ff8ff */
[----:B------:R-:W-:-:S04]  /*09d0*/  VIADD R13, R12, 0xffffffff ;  /* 0xffffffff0c0d7836 */ /* 0x000fc80000000000 */
[----:B------:R-:W-:Y:S01]  /*09e0*/  IMAD R14, R14, 0x4, R9 ;  /* 0x000000040e0e7824 */ /* 0x000fe200078e0209 */
[----:B------:R-:W-:-:S04]  /*09f0*/  LEA.HI R12, R13, R12, RZ, 0x1b ;  /* 0x0000000c0d0c7211 */ /* 0x000fc800078fd8ff */
[----:B------:R-:W-:Y:S02]  /*0a00*/  LEA R13, R12, R9, 0x2 ;  /* 0x000000090c0d7211 */ /* 0x000fe400078e10ff */
[----:B------:R-:W-:Y:S04]  /*0a10*/  LDS R12, [R14+0x1c] ;  /* 0x00001c000e0c7984 */ /* 0x000fe80000000800 */
[----:B------:R-:W0:Y:S02]  /*0a20*/  LDS R13, [R13+-0x4] ;  /* 0xfffffc000d0d7984 */ /* 0x000e240000000800 */
[----:B0-----:R-:W-:-:S05]  /*0a30*/  IMAD.IADD R15, R12, 0x1, R13 ;  /* 0x000000010c0f7824 */ /* 0x001fca00078e020d */
[----:B------:R4:W-:Y:S02]  /*0a40*/  STS [R14+0x1c], R15 ;  /* 0x00001c0f0e007388 */ /* 0x0009e40000000800 */
.L_x_18:
[----:B------:R-:W-:Y:S05]  /*0a50*/  BSYNC.RECONVERGENT B0 ;  /* 0x0000000000007941 */ /* 0x000fea0003800200 */
.L_x_17:
[----:B------:R-:W-:Y:S06]  /*0a60*/  BAR.SYNC.DEFER_BLOCKING 0x0 ;  /* 0x0000000000007b1d */ /* 0x000fec0000010000 */
[----:B------:R-:W-:Y:S04]  /*0a70*/  BSSY.RECONVERGENT B0, `(.L_x_19) ;  /* 0x000000c000007945 */ /* 0x000fe80003800200 */
[----:B------:R-:W-:Y:S05]  /*0a80*/  @P3 BRA `(.L_x_20) ;  /* 0x0000000000283947 */ /* 0x000fea0003800000 */
[----:B------:R-:W-:-:S05]  /*0a90*/  IMAD.SHL.U32 R12, R11, 0x8, RZ ;  /* 0x000000080b0c7824 */ /* 0x000fca00078e00ff */
[----:B------:R-:W-:Y:S02]  /*0aa0*/  IADD3 R13, PT, PT, R12, -0x1, RZ ;  /* 0xffffffff0c0d7810 */ /* 0x000fe40007ffe0ff */
[-C--:B01234-:R-:W-:Y:S02]  /*0ab0*/  LEA.HI R14, R11, R12.reuse, RZ, 0x1e ;  /* 0x0000000c0b0e7211 */ /* 0x09ffe400078ff0ff */
[----:B------:R-:W-:-:S03]  /*0ac0*/  LEA.HI R12, R13, R12, RZ, 0x1b ;  /* 0x0000000c0d0c7211 */ /* 0x000fc600078fd8ff */
[--C-:B------:R-:W-:Y:S02]  /*0ad0*/  IMAD R14, R14, 0x4, R9.reuse ;  /* 0x000000040e0e7824 */ /* 0x100fe400078e0209 */
[----:B------:R-:W-:-:S03]  /*0ae0*/  IMAD R13, R12, 0x4, R9 ;  /* 0x000000040c0d7824 */ /* 0x000fc600078e0209 */
[----:B------:R-:W-:Y:S04]  /*0af0*/  LDS R12, [R14+0xc] ;  /* 0x00000c000e0c7984 */ /* 0x000fe80000000800 */
[----:B------:R-:W0:Y:S02]  /*0b00*/  LDS R13, [R13+-0x4] ;  /* 0xfffffc000d0d7984 */ /* 0x000e240000000800 */
[----:B0-----:R-:W-:-:S05]  /*0b10*/  IADD3 R15, PT, PT, R12, R13, RZ ;  /* 0x0000000d0c0f7210 */ /* 0x001fca0007ffe0ff */
[----:B------:R0:W-:Y:S02]  /*0b20*/  STS [R14+0xc], R15 ;  /* 0x00000c0f0e007388 */ /* 0x0001e40000000800 */
.L_x_20:
[----:B------:R-:W-:Y:S05]  /*0b30*/  BSYNC.RECONVERGENT B0 ;  /* 0x0000000000007941 */ /* 0x000fea0003800200 */
.L_x_19:
[----:B------:R-:W-:Y:S06]  /*0b40*/  BAR.SYNC.DEFER_BLOCKING 0x0 ;  /* 0x0000000000007b1d */ /* 0x000fec0000010000 */
[----:B------:R-:W-:Y:S04]  /*0b50*/  BSSY.RECONVERGENT B0, `(.L_x_21) ;  /* 0x000000c000007945 */ /* 0x000fe80003800200 */
[----:B------:R-:W-:Y:S05]  /*0b60*/  @P4 BRA `(.L_x_22) ;  /* 0x0000000000284947 */ /* 0x000fea0003800000 */
[----:B------:R-:W-:-:S04]  /*0b70*/  IMAD.SHL.U32 R12, R11, 0x4, RZ ;  /* 0x000000040b0c7824 */ /* 0x000fc800078e00ff */
[----:B------:R-:W-:Y:S01]  /*0b80*/  VIADD R13, R12, 0xffffffff ;  /* 0xffffffff0c0d7836 */ /* 0x000fe20000000000 */
[----:B01234-:R-:W-:-:S04]  /*0b90*/  LEA.HI R14, R11, R12, RZ, 0x1d ;  /* 0x0000000c0b0e7211 */ /* 0x01ffc800078fe8ff */
[----:B------:R-:W-:Y:S02]  /*0ba0*/  LEA.HI R12, R13, R12, RZ, 0x1b ;  /* 0x0000000c0d0c7211 */ /* 0x000fe400078fd8ff */
[----:B------:R-:W-:-:S03]  /*0bb0*/  LEA R14, R14, R9, 0x2 ;  /* 0x000000090e0e7211 */ /* 0x000fc600078e10ff */
[----:B------:R-:W-:Y:S02]  /*0bc0*/  IMAD R13, R12, 0x4, R9 ;  /* 0x000000040c0d7824 */ /* 0x000fe400078e0209 */
[----:B------:R-:W-:Y:S04]  /*0bd0*/  LDS R12, [R14+0x4] ;  /* 0x000004000e0c7984 */ /* 0x000fe80000000800 */
[----:B------:R-:W0:Y:S02]  /*0be0*/  LDS R13, [R13+-0x4] ;  /* 0xfffffc000d0d7984 */ /* 0x000e240000000800 */
[----:B0-----:R-:W-:-:S05]  /*0bf0*/  IMAD.IADD R15, R12, 0x1, R13 ;  /* 0x000000010c0f7824 */ /* 0x001fca00078e020d */
[----:B------:R0:W-:Y:S02]  /*0c00*/  STS [R14+0x4], R15 ;  /* 0x0000040f0e007388 */ /* 0x0001e40000000800 */
.L_x_22:
[----:B------:R-:W-:Y:S05]  /*0c10*/  BSYNC.RECONVERGENT B0 ;  /* 0x0000000000007941 */ /* 0x000fea0003800200 */
.L_x_21:
[----:B------:R-:W-:Y:S06]  /*0c20*/  BAR.SYNC.DEFER_BLOCKING 0x0 ;  /* 0x0000000000007b1d */ /* 0x000fec0000010000 */
[----:B------:R-:W-:Y:S04]  /*0c30*/  BSSY.RECONVERGENT B0, `(.L_x_23) ;  /* 0x000000c000007945 */ /* 0x000fe80003800200 */
[----:B------:R-:W-:Y:S05]  /*0c40*/  @P6 BRA `(.L_x_24) ;  /* 0x0000000000286947 */ /* 0x000fea0003800000 */
[----:B------:R-:W-:Y:S01]  /*0c50*/  IADD3 R13, PT, PT, R8, 0x1, RZ ;  /* 0x00000001080d7810 */ /* 0x000fe20007ffe0ff */
[----:B------:R-:W-:-:S05]  /*0c60*/  IMAD.SHL.U32 R8, R11, 0x2, RZ ;  /* 0x000000020b087824 */ /* 0x000fca00078e00ff */
[-C--:B------:R-:W-:Y:S02]  /*0c70*/  LEA.HI R12, R13, R8.reuse, RZ, 0x1b ;  /* 0x000000080d0c7211 */ /* 0x080fe400078fd8ff */
[----:B------:R-:W-:-:S03]  /*0c80*/  LEA.HI R8, R11, R8, RZ, 0x1c ;  /* 0x000000080b087211 */ /* 0x000fc600078fe0ff */
[----:B------:R-:W-:Y:S01]  /*0c90*/  IMAD R12, R12, 0x4, R9 ;  /* 0x000000040c0c7824 */ /* 0x000fe200078e0209 */
[----:B------:R-:W-:-:S05]  /*0ca0*/  LEA R8, R8, R9, 0x2 ;  /* 0x0000000908087211 */ /* 0x000fca00078e10ff */
[----:B------:R-:W-:Y:S04]  /*0cb0*/  LDS R12, [R12+-0x4] ;  /* 0xfffffc000c0c7984 */ /* 0x000fe80000000800 */
[----:B0-----:R-:W0:Y:S02]  /*0cc0*/  LDS R9, [R8] ;  /* 0x0000000008097984 */ /* 0x001e240000000800 */
[----:B0-----:R-:W-:-:S05]  /*0cd0*/  IMAD.IADD R9, R9, 0x1, R12 ;  /* 0x0000000109097824 */ /* 0x001fca00078e020c */
[----:B------:R0:W-:Y:S02]  /*0ce0*/  STS [R8], R9 ;  /* 0x0000000908007388 */ /* 0x0001e40000000800 */
.L_x_24:
[----:B------:R-:W-:Y:S05]  /*0cf0*/  BSYNC.RECONVERGENT B0 ;  /* 0x0000000000007941 */ /* 0x000fea0003800200 */
.L_x_23:
[----:B------:R-:W-:Y:S01]  /*0d00*/  BAR.SYNC.DEFER_BLOCKING 0x0 ;  /* 0x0000000000007b1d */ /* 0x000fe20000010000 */
[----:B------:R-:W-:Y:S01]  /*0d10*/  UIADD3 UR4, UPT, UPT, UR5, -0x1, URZ ;  /* 0xffffffff05047890 */ /* 0x000fe2000fffe0ff */
[----:B------:R-:W-:-:S05]  /*0d20*/  IMAD.IADD R7, R7, 0x1, R6 ;  /* 0x0000000107077824 */ /* 0x000fca00078e0206 */
[----:B------:R-:W-:Y:S02]  /*0d30*/  ISETP.NE.AND P0, PT, R6, UR4, PT ;  /* 0x0000000406007c0c */ /* 0x000fe4000bf05270 */
[----:B------:R-:W-:-:S05]  /*0d40*/  SHF.L.U32 R7, R7, 0x1, RZ ;  /* 0x0000000107077819 */ /* 0x000fca00000006ff */
[----:B------:R-:W-:Y:S01]  /*0d50*/  IMAD.WIDE R2, R7, 0x4, R2 ;  /* 0x0000000407027825 */ /* 0x000fe200078e0202 */
[----:B0-----:R-:W0:Y:S04]  /*0d60*/  LDS R9, [R10] ;  /* 0x000000000a097984 */ /* 0x001e280000000800 */
[----:B------:R-:W5:Y:S04]  /*0d70*/  LDS R11, [R10+0x4] ;  /* 0x000004000a0b7984 */ /* 0x000f680000000800 */
[----:B0-----:R0:W-:Y:S04]  /*0d80*/  STG.E desc[UR6][R4.64], R9 ;  /* 0x0000000904007986 */ /* 0x0011e8000c101906 */
[----:B-----5:R0:W-:Y:S01]  /*0d90*/  STG.E desc[UR6][R2.64+0x4], R11 ;  /* 0x0000040b02007986 */ /* 0x0201e2000c101906 */
[----:B------:R-:W-:Y:S05]  /*0da0*/  @P0 EXIT ;  /* 0x000000000000094d */ /* 0x000fea0003800000 */
[----:B0-----:R-:W0:Y:S02]  /*0db0*/  LDC.64 R2, c[0x0][0x390] ;  /* 0x0000e400ff027b82 */ /* 0x001e240000000a00 */
[----:B0-----:R-:W-:-:S05]  /*0dc0*/  IMAD.WIDE.U32 R2, R0, 0x4, R2 ;  /* 0x0000000400027825 */ /* 0x001fca00078e0002 */
[----:B------:R-:W-:Y:S01]  /*0dd0*/  STG.E desc[UR6][R2.64], R11 ;  /* 0x0000000b02007986 */ /* 0x000fe2000c101906 */
[----:B------:R-:W-:Y:S05]  /*0de0*/  EXIT ;  /* 0x000000000000794d */ /* 0x000fea0003800000 */
.L_x_25:
        /* <DEDUP_REMOVED lines=9> */
.L_x_27:


//--------------------- .nv.shared.reserved.0     --------------------------
	.section	.nv.shared.reserved.0,"aw",@nobits
	.weak		__nv_reservedSMEM_offset_0_alias
	.size		__nv_reservedSMEM_offset_0_alias, 0, 64
	.other		__nv_reservedSMEM_offset_0_alias,@"STO_CUDA_RESERVED_SHARED STV_DEFAULT"
__nv_reservedSMEM_offset_0_alias:
	.zero		0
	.zero		64


//--------------------- .nv.shared._Z4scaniPiS_   --------------------------
	.section	.nv.shared._Z4scaniPiS_,"aw",@nobits
	.sectionflags	@""
	.align	4
.nv.shared._Z4scaniPiS_:
	.zero		3136


//--------------------- .nv.constant0._Z9propagateiPiS_ --------------------------
	.section	.nv.constant0._Z9propagateiPiS_,"a",@progbits
	.sectionflags	@""
	.align	4
.nv.constant0._Z9propagateiPiS_:
	.zero		920


//--------------------- .nv.constant0._Z4scaniPiS_ --------------------------
	.section	.nv.constant0._Z4scaniPiS_,"a",@progbits
	.sectionflags	@""
	.align	4
.nv.constant0._Z4scaniPiS_:
	.zero		920


//--------------------- SYMBOLS --------------------------

	.type		.nv.reservedSmem.offset0,@object
	.size		.nv.reservedSmem.offset0,0x4
	.type		.nv.reservedSmem.cap,@object
	.size		.nv.reservedSmem.cap,0x4
